	.headerflags	@"EF_CUDA_TEXMODE_UNIFIED EF_CUDA_64BIT_ADDRESS EF_CUDA_ACCELERATORS EF_CUDA_SM90 EF_CUDA_VIRTUAL_SM(EF_CUDA_SM90)"
	.elftype	@"ET_EXEC"


//--------------------- .nv.info                  --------------------------
	.section	.nv.info,"",@"SHT_CUDA_INFO"
	.align	4


	//----- nvinfo : EIATTR_REGCOUNT
	.align		4
        /*0000*/ 	.byte	0x04, 0x2f
        /*0002*/ 	.short	(.L_3 - .L_2)
	.align		4
.L_2:
        /*0004*/ 	.word	index@(triton_poi_fused_cat_2)
        /*0008*/ 	.word	0x00000018


	//----- nvinfo : EIATTR_MIN_STACK_SIZE
	.align		4
.L_3:
        /*000c*/ 	.byte	0x04, 0x12
        /*000e*/ 	.short	(.L_5 - .L_4)
	.align		4
.L_4:
        /*0010*/ 	.word	index@(triton_poi_fused_cat_2)
        /*0014*/ 	.word	0x00000020


	//----- nvinfo : EIATTR_FRAME_SIZE
	.align		4
.L_5:
        /*0018*/ 	.byte	0x04, 0x11
        /*001a*/ 	.short	(.L_7 - .L_6)
	.align		4
.L_6:
        /*001c*/ 	.word	index@(triton_poi_fused_cat_2)
        /*0020*/ 	.word	0x00000020


	//----- nvinfo : EIATTR_MIN_STACK_SIZE
	.align		4
.L_7:
        /*0024*/ 	.byte	0x04, 0x12
        /*0026*/ 	.short	(.L_9 - .L_8)
	.align		4
.L_8:
        /*0028*/ 	.word	index@(triton_poi_fused_cat_2)
        /*002c*/ 	.word	0x00000020
.L_9:


//--------------------- .nv.info.triton_poi_fused_cat_2 --------------------------
	.section	.nv.info.triton_poi_fused_cat_2,"",@"SHT_CUDA_INFO"
	.sectionflags	@""
	.align	4


	//----- nvinfo : EIATTR_CUDA_API_VERSION
	.align		4
        /*0000*/ 	.byte	0x04, 0x37
        /*0002*/ 	.short	(.L_11 - .L_10)
.L_10:
        /*0004*/ 	.word	0x0000007c


	//----- nvinfo : EIATTR_KPARAM_INFO
	.align		4
.L_11:
        /*0008*/ 	.byte	0x04, 0x17
        /*000a*/ 	.short	(.L_13 - .L_12)
.L_12:
        /*000c*/ 	.word	0x00000000
        /*0010*/ 	.short	0x0003
        /*0012*/ 	.short	0x0018
        /*0014*/ 	.byte	0x00, 0xf0, 0x11, 0x00


	//----- nvinfo : EIATTR_KPARAM_INFO
	.align		4
.L_13:
        /*0018*/ 	.byte	0x04, 0x17
        /*001a*/ 	.short	(.L_15 - .L_14)
.L_14:
        /*001c*/ 	.word	0x00000000
        /*0020*/ 	.short	0x0002
        /*0022*/ 	.short	0x0010
        /*0024*/ 	.byte	0x00, 0xf4, 0x21, 0x00


	//----- nvinfo : EIATTR_KPARAM_INFO
	.align		4
.L_15:
        /*0028*/ 	.byte	0x04, 0x17
        /*002a*/ 	.short	(.L_17 - .L_16)
.L_16:
        /*002c*/ 	.word	0x00000000
        /*0030*/ 	.short	0x0001
        /*0032*/ 	.short	0x0008
        /*0034*/ 	.byte	0x00, 0xf4, 0x21, 0x00


	//----- nvinfo : EIATTR_KPARAM_INFO
	.align		4
.L_17:
        /*0038*/ 	.byte	0x04, 0x17
        /*003a*/ 	.short	(.L_19 - .L_18)
.L_18:
        /*003c*/ 	.word	0x00000000
        /*0040*/ 	.short	0x0000
        /*0042*/ 	.short	0x0000
        /*0044*/ 	.byte	0x00, 0xf4, 0x21, 0x00


	//----- nvinfo : EIATTR_SPARSE_MMA_MASK
	.align		4
.L_19:
        /*0048*/ 	.byte	0x03, 0x50
        /*004a*/ 	.short	0x0000


	//----- nvinfo : EIATTR_MAXREG_COUNT
	.align		4
        /*004c*/ 	.byte	0x03, 0x1b
        /*004e*/ 	.short	0x00ff


	//----- nvinfo : EIATTR_EXIT_INSTR_OFFSETS
	.align		4
        /*0050*/ 	.byte	0x04, 0x1c
        /*0052*/ 	.short	(.L_21 - .L_20)


	//   ....[0]....
.L_20:
        /*0054*/ 	.word	0x00001bf0


	//----- nvinfo : EIATTR_REQNTID
	.align		4
.L_21:
        /*0058*/ 	.byte	0x04, 0x10
        /*005a*/ 	.short	(.L_23 - .L_22)
.L_22:
        /*005c*/ 	.word	0x00000080
        /*0060*/ 	.word	0x00000001
        /*0064*/ 	.word	0x00000001


	//----- nvinfo : EIATTR_CRS_STACK_SIZE
	.align		4
.L_23:
        /*0068*/ 	.byte	0x04, 0x1e
        /*006a*/ 	.short	(.L_25 - .L_24)
.L_24:
        /*006c*/ 	.word	0x00000000


	//----- nvinfo : EIATTR_CBANK_PARAM_SIZE
	.align		4
.L_25:
        /*0070*/ 	.byte	0x03, 0x19
        /*0072*/ 	.short	0x001c


	//----- nvinfo : EIATTR_PARAM_CBANK
	.align		4
        /*0074*/ 	.byte	0x04, 0x0a
        /*0076*/ 	.short	(.L_27 - .L_26)
	.align		4
.L_26:
        /*0078*/ 	.word	index@(.nv.constant0.triton_poi_fused_cat_2)
        /*007c*/ 	.short	0x0210
        /*007e*/ 	.short	0x001c


	//----- nvinfo : EIATTR_SW_WAR
	.align		4
.L_27:
        /*0080*/ 	.byte	0x04, 0x36
        /*0082*/ 	.short	(.L_29 - .L_28)
.L_28:
        /*0084*/ 	.word	0x00000008
.L_29:


//--------------------- .nv.callgraph             --------------------------
	.section	.nv.callgraph,"",@"SHT_CUDA_CALLGRAPH"
	.align	4
	.sectionentsize	8
	.align		4
        /*0000*/ 	.word	0x00000000
	.align		4
        /*0004*/ 	.word	0xffffffff
	.align		4
        /*0008*/ 	.word	0x00000000
	.align		4
        /*000c*/ 	.word	0xfffffffe
	.align		4
        /*0010*/ 	.word	0x00000000
	.align		4
        /*0014*/ 	.word	0xfffffffd
	.align		4
        /*0018*/ 	.word	0x00000000
	.align		4
        /*001c*/ 	.word	0xfffffffc


//--------------------- .nv.constant4             --------------------------
	.section	.nv.constant4,"a",@progbits
	.align	8
	.align		8
.nv.constant4:
        /*0000*/ 	.dword	_$_str
	.align		8
        /*0008*/ 	.dword	__cudart_i2opi_f


//--------------------- .text.triton_poi_fused_cat_2 --------------------------
	.section	.text.triton_poi_fused_cat_2,"ax",@progbits
	.align	128
        .global         triton_poi_fused_cat_2
        .type           triton_poi_fused_cat_2,@function
        .size           triton_poi_fused_cat_2,(.L_x_15 - triton_poi_fused_cat_2)
        .other          triton_poi_fused_cat_2,@"STO_CUDA_ENTRY STV_DEFAULT"
triton_poi_fused_cat_2:
.text.triton_poi_fused_cat_2:
[----:B------:R-:W0:Y:S01]  /*0000*/  LDC R1, c[0x0][0x28] ;  /* 0x00000a00ff017b82 */ /* 0x000e220000000800 */
[----:B------:R-:W1:Y:S01]  /*0010*/  S2R R10, SR_TID.X ;  /* 0x00000000000a7919 */ /* 0x000e620000002100 */
[----:B------:R-:W-:Y:S01]  /*0020*/  ULDC.64 UR4, c[0x0][0x208] ;  /* 0x0000820000047ab9 */ /* 0x000fe20000000a00 */
[----:B------:R-:W-:Y:S01]  /*0030*/  BSSY B0, `(.L_x_0) ;  /* 0x0000027000007945 */ /* 0x000fe20003800000 */
[----:B0-----:R-:W-:Y:S01]  /*0040*/  VIADD R1, R1, 0xffffffe0 ;  /* 0xffffffe001017836 */ /* 0x001fe20000000000 */
[----:B------:R-:W0:Y:S01]  /*0050*/  S2R R3, SR_CTAID.X ;  /* 0x0000000000037919 */ /* 0x000e220000002500 */
[----:B------:R-:W-:Y:S01]  /*0060*/  IMAD.MOV.U32 R13, RZ, RZ, RZ ;  /* 0x000000ffff0d7224 */ /* 0x000fe200078e00ff */
[----:B-1----:R-:W-:-:S05]  /*0070*/  LOP3.LUT R10, R10, 0x7f, RZ, 0xc0, !PT ;  /* 0x0000007f0a0a7812 */ /* 0x002fca00078ec0ff */
[----:B0-----:R-:W-:-:S05]  /*0080*/  IMAD R10, R3, 0x80, R10 ;  /* 0x00000080030a7824 */ /* 0x001fca00078e020a */
[----:B------:R-:W-:-:S04]  /*0090*/  SHF.R.S32.HI R3, RZ, 0x1f, R10 ;  /* 0x0000001fff037819 */ /* 0x000fc8000001140a */
[----:B------:R-:W-:-:S04]  /*00a0*/  LEA.HI R0, R3, R10, RZ, 0x8 ;  /* 0x0000000a03007211 */ /* 0x000fc800078f40ff */
[----:B------:R-:W-:Y:S02]  /*00b0*/  LOP3.LUT R9, R0, 0xffffff00, RZ, 0xc0, !PT ;  /* 0xffffff0000097812 */ /* 0x000fe400078ec0ff */
[----:B------:R-:W-:-:S03]  /*00c0*/  SHF.R.S32.HI R11, RZ, 0x8, R0 ;  /* 0x00000008ff0b7819 */ /* 0x000fc60000011400 */
[----:B------:R-:W-:Y:S02]  /*00d0*/  IMAD.IADD R9, R10, 0x1, -R9 ;  /* 0x000000010a097824 */ /* 0x000fe400078e0a09 */
[----:B------:R-:W-:-:S03]  /*00e0*/  IMAD.SHL.U32 R11, R11, 0x80, RZ ;  /* 0x000000800b0b7824 */ /* 0x000fc600078e00ff */
[----:B------:R-:W-:-:S04]  /*00f0*/  LOP3.LUT R2, R9, 0xffff, RZ, 0xc0, !PT ;  /* 0x0000ffff09027812 */ /* 0x000fc800078ec0ff */
[----:B------:R-:W-:-:S04]  /*0100*/  LEA.HI R2, R2, R9, RZ, 0x11 ;  /* 0x0000000902027211 */ /* 0x000fc800078f88ff */
[C---:B------:R-:W-:Y:S02]  /*0110*/  LOP3.LUT R4, R2.reuse, 0xffff, RZ, 0xc0, !PT ;  /* 0x0000ffff02047812 */ /* 0x040fe400078ec0ff */
[----:B------:R-:W-:Y:S02]  /*0120*/  LOP3.LUT R2, R2, 0xfffe, RZ, 0xc0, !PT ;  /* 0x0000fffe02027812 */ /* 0x000fe400078ec0ff */
[----:B------:R-:W-:-:S03]  /*0130*/  SHF.R.U32.HI R4, RZ, 0x1, R4 ;  /* 0x00000001ff047819 */ /* 0x000fc60000011604 */
[----:B------:R-:W-:Y:S01]  /*0140*/  IMAD.MOV R2, RZ, RZ, -R2 ;  /* 0x000000ffff027224 */ /* 0x000fe200078e0a02 */
[----:B------:R-:W-:-:S04]  /*0150*/  PRMT R3, R4, 0x8880, RZ ;  /* 0x0000888004037816 */ /* 0x000fc800000000ff */
[----:B------:R-:W-:Y:S02]  /*0160*/  PRMT R3, R3, 0x7710, RZ ;  /* 0x0000771003037816 */ /* 0x000fe400000000ff */
[----:B------:R-:W-:Y:S02]  /*0170*/  PRMT R6, R2, 0x7710, RZ ;  /* 0x0000771002067816 */ /* 0x000fe400000000ff */
[----:B------:R-:W-:-:S03]  /*0180*/  SHF.R.U32.HI R3, RZ, 0x9, R3 ;  /* 0x00000009ff037819 */ /* 0x000fc60000011603 */
[----:B------:R-:W-:Y:S01]  /*0190*/  IMAD.IADD R5, R9, 0x1, R6 ;  /* 0x0000000109057824 */ /* 0x000fe200078e0206 */
[----:B------:R-:W-:-:S04]  /*01a0*/  LOP3.LUT R3, R3, 0x3f, RZ, 0xc0, !PT ;  /* 0x0000003f03037812 */ /* 0x000fc800078ec0ff */
[----:B------:R-:W-:Y:S01]  /*01b0*/  PRMT R8, R5, 0x9910, RZ ;  /* 0x0000991005087816 */ /* 0x000fe200000000ff */
[----:B------:R-:W-:-:S03]  /*01c0*/  IMAD.IADD R3, R4, 0x1, R3 ;  /* 0x0000000104037824 */ /* 0x000fc600078e0203 */
[----:B------:R-:W-:Y:S02]  /*01d0*/  ISETP.GE.AND P1, PT, R8, 0x1, PT ;  /* 0x000000010800780c */ /* 0x000fe40003f26270 */
[----:B------:R-:W-:Y:S02]  /*01e0*/  LOP3.LUT R3, R3, 0xc0, RZ, 0xc0, !PT ;  /* 0x000000c003037812 */ /* 0x000fe400078ec0ff */
[----:B------:R-:W-:-:S03]  /*01f0*/  ISETP.LT.AND P2, PT, R9, 0x80, !P1 ;  /* 0x000000800900780c */ /* 0x000fc60004f41270 */
[----:B------:R-:W-:-:S05]  /*0200*/  IMAD.MOV R3, RZ, RZ, -R3 ;  /* 0x000000ffff037224 */ /* 0x000fca00078e0a03 */
[----:B------:R-:W-:Y:S02]  /*0210*/  PRMT R7, R3, 0x7710, RZ ;  /* 0x0000771003077816 */ /* 0x000fe400000000ff */
[----:B------:R-:W0:Y:S03]  /*0220*/  LDC.64 R2, c[0x0][0x210] ;  /* 0x00008400ff027b82 */ /* 0x000e260000000a00 */
[----:B------:R-:W-:-:S05]  /*0230*/  IMAD.IADD R4, R4, 0x1, R7 ;  /* 0x0000000104047824 */ /* 0x000fca00078e0207 */
[----:B------:R-:W-:-:S05]  /*0240*/  PRMT R12, R4, 0x8880, RZ ;  /* 0x00008880040c7816 */ /* 0x000fca00000000ff */
[----:B------:R-:W-:-:S04]  /*0250*/  IMAD.SHL.U32 R12, R12, 0x2, RZ ;  /* 0x000000020c0c7824 */ /* 0x000fc800078e00ff */
[----:B------:R-:W-:-:S04]  /*0260*/  IMAD.IADD R5, R12, 0x1, R11 ;  /* 0x000000010c057824 */ /* 0x000fc800078e020b */
[----:B0-----:R-:W-:Y:S01]  /*0270*/  IMAD.WIDE R2, R5, 0x4, R2 ;  /* 0x0000000405027825 */ /* 0x001fe200078e0202 */
[----:B------:R-:W-:Y:S06]  /*0280*/  @!P2 BRA `(.L_x_1) ;  /* 0x000000000004a947 */ /* 0x000fec0003800000 */
[----:B------:R0:W5:Y:S02]  /*0290*/  LDG.E.EL R13, desc[UR4][R2.64] ;  /* 0x00000004020d7981 */ /* 0x000164000c2e1900 */
.L_x_1:
[----:B------:R-:W-:Y:S05]  /*02a0*/  BSYNC B0 ;  /* 0x0000000000007941 */ /* 0x000fea0003800000 */
.L_x_0:
[----:B-----5:R-:W-:Y:S01]  /*02b0*/  SEL R13, R13, RZ, P2 ;  /* 0x000000ff0d0d7207 */ /* 0x020fe20001000000 */
[----:B------:R-:W-:Y:S01]  /*02c0*/  BSSY B0, `(.L_x_2) ;  /* 0x0000048000007945 */ /* 0x000fe20003800000 */
[----:B------:R-:W-:-:S03]  /*02d0*/  ISETP.GE.AND P3, PT, R9, 0x80, PT ;  /* 0x000000800900780c */ /* 0x000fc60003f66270 */
[C---:B0-----:R-:W-:Y:S01]  /*02e0*/  FMUL R3, R13.reuse, 0.63661974668502807617 ;  /* 0x3f22f9830d037820 */ /* 0x041fe20000400000 */
[----:B------:R-:W-:Y:S01]  /*02f0*/  FADD.FTZ R2, |R13|, -RZ ;  /* 0x800000ff0d027221 */ /* 0x000fe20000010200 */
[----:B------:R-:W-:-:S04]  /*0300*/  P2R R4, PR, RZ, 0x8 ;  /* 0x00000008ff047803 */ /* 0x000fc80000000000 */
[----:B------:R-:W0:Y:S01]  /*0310*/  F2I.FTZ.NTZ R3, R3 ;  /* 0x0000000300037305 */ /* 0x000e220000213100 */
[----:B------:R-:W-:Y:S02]  /*0320*/  FSETP.GE.AND P0, PT, R2, 105615, PT ;  /* 0x47ce47800200780b */ /* 0x000fe40003f06000 */
[----:B0-----:R-:W-:-:S05]  /*0330*/  I2FP.F32.S32 R0, R3 ;  /* 0x0000000300007245 */ /* 0x001fca0000201400 */
[----:B------:R-:W-:-:S04]  /*0340*/  FFMA.FTZ R5, R0, -1.5707962512969970703, R13 ;  /* 0xbfc90fda00057823 */ /* 0x000fc8000001000d */
[----:B------:R-:W-:-:S04]  /*0350*/  FFMA.FTZ R5, R0, -7.5497894158615963534e-08, R5 ;  /* 0xb3a2216800057823 */ /* 0x000fc80000010005 */
[----:B------:R-:W-:Y:S01]  /*0360*/  FFMA.FTZ R6, R0, -5.3903029534742383927e-15, R5 ;  /* 0xa7c234c500067823 */ /* 0x000fe20000010005 */
[----:B------:R-:W-:Y:S01]  /*0370*/  IMAD.MOV.U32 R0, RZ, RZ, RZ ;  /* 0x000000ffff007224 */ /* 0x000fe200078e00ff */
[----:B------:R-:W-:Y:S06]  /*0380*/  @!P0 BRA `(.L_x_3) ;  /* 0x0000000000ec8947 */ /* 0x000fec0003800000 */
[----:B------:R-:W-:-:S13]  /*0390*/  FSETP.NEU.AND P0, PT, R2, +INF , PT ;  /* 0x7f8000000200780b */ /* 0x000fda0003f0d000 */
[----:B------:R-:W-:Y:S01]  /*03a0*/  @!P0 FMUL.FTZ R6, RZ, R13 ;  /* 0x0000000dff068220 */ /* 0x000fe20000410000 */
[----:B------:R-:W-:Y:S01]  /*03b0*/  @!P0 IMAD.MOV.U32 R3, RZ, RZ, RZ ;  /* 0x000000ffff038224 */ /* 0x000fe200078e00ff */
[----:B------:R-:W-:Y:S06]  /*03c0*/  @!P0 BRA `(.L_x_3) ;  /* 0x0000000000dc8947 */ /* 0x000fec0003800000 */
[----:B------:R-:W-:Y:S01]  /*03d0*/  SHF.R.U32.HI R17, RZ, 0x17, R13 ;  /* 0x00000017ff117819 */ /* 0x000fe2000001160d */
[----:B------:R-:W-:Y:S01]  /*03e0*/  IMAD.SHL.U32 R3, R13, 0x100, RZ ;  /* 0x000001000d037824 */ /* 0x000fe200078e00ff */
[----:B------:R-:W-:Y:S01]  /*03f0*/  ULDC.64 UR6, c[0x4][0x8] ;  /* 0x0100020000067ab9 */ /* 0x000fe20000000a00 */
[----:B------:R-:W-:Y:S01]  /*0400*/  IMAD.MOV.U32 R5, RZ, RZ, RZ ;  /* 0x000000ffff057224 */ /* 0x000fe200078e00ff */
[----:B------:R-:W-:Y:S01]  /*0410*/  LOP3.LUT R2, R17, 0xe0, RZ, 0xc0, !PT ;  /* 0x000000e011027812 */ /* 0x000fe200078ec0ff */
[----:B------:R-:W-:Y:S01]  /*0420*/  IMAD.MOV.U32 R16, RZ, RZ, RZ ;  /* 0x000000ffff107224 */ /* 0x000fe200078e00ff */
[----:B------:R-:W-:-:S03]  /*0430*/  LOP3.LUT R3, R3, 0x80000000, RZ, 0xfc, !PT ;  /* 0x8000000003037812 */ /* 0x000fc600078efcff */
[----:B------:R-:W-:Y:S02]  /*0440*/  VIADD R4, R2, 0xffffff80 ;  /* 0xffffff8002047836 */ /* 0x000fe40000000000 */
[----:B------:R-:W-:-:S03]  /*0450*/  IMAD.MOV.U32 R2, RZ, RZ, R1 ;  /* 0x000000ffff027224 */ /* 0x000fc600078e0001 */
[----:B------:R-:W-:-:S07]  /*0460*/  SHF.R.U32.HI R4, RZ, 0x5, R4 ;  /* 0x00000005ff047819 */ /* 0x000fce0000011604 */
.L_x_4:
[----:B------:R-:W-:-:S04]  /*0470*/  IADD3 R14, P0, R5, UR6, RZ ;  /* 0x00000006050e7c10 */ /* 0x000fc8000ff1e0ff */
[----:B------:R-:W-:-:S06]  /*0480*/  IADD3.X R15, R16, UR7, RZ, P0, !PT ;  /* 0x00000007100f7c10 */ /* 0x000fcc00087fe4ff */
[----:B------:R-:W2:Y:S01]  /*0490*/  LDG.E.CONSTANT R15, desc[UR4][R14.64] ;  /* 0x000000040e0f7981 */ /* 0x000ea2000c1e9900 */
[----:B------:R-:W-:Y:S01]  /*04a0*/  IADD3 R5, P3, R5, 0x4, RZ ;  /* 0x0000000405057810 */ /* 0x000fe20007f7e0ff */
[----:B------:R-:W-:Y:S02]  /*04b0*/  IMAD.MOV.U32 R6, RZ, RZ, R0 ;  /* 0x000000ffff067224 */ /* 0x000fe400078e0000 */
[----:B------:R-:W-:Y:S01]  /*04c0*/  IMAD.MOV.U32 R7, RZ, RZ, RZ ;  /* 0x000000ffff077224 */ /* 0x000fe200078e00ff */
[----:B------:R-:W-:Y:S01]  /*04d0*/  ISETP.NE.U32.AND P0, PT, R5, 0x18, PT ;  /* 0x000000180500780c */ /* 0x000fe20003f05070 */
[----:B------:R-:W-:-:S05]  /*04e0*/  IMAD.X R16, RZ, RZ, R16, P3 ;  /* 0x000000ffff107224 */ /* 0x000fca00018e0610 */
[----:B------:R-:W-:Y:S01]  /*04f0*/  ISETP.NE.AND.EX P0, PT, R16, RZ, PT, P0 ;  /* 0x000000ff1000720c */ /* 0x000fe20003f05300 */
[----:B--2---:R-:W-:-:S04]  /*0500*/  IMAD.WIDE.U32 R6, R3, R15, R6 ;  /* 0x0000000f03067225 */ /* 0x004fc800078e0006 */
[----:B------:R-:W-:Y:S01]  /*0510*/  IMAD.MOV.U32 R0, RZ, RZ, R7 ;  /* 0x000000ffff007224 */ /* 0x000fe200078e0007 */
[----:B------:R0:W-:Y:S02]  /*0520*/  STL [R2], R6 ;  /* 0x0000000602007387 */ /* 0x0001e40000100800 */
[----:B0-----:R-:W-:-:S05]  /*0530*/  VIADD R2, R2, 0x4 ;  /* 0x0000000402027836 */ /* 0x001fca0000000000 */
[----:B------:R-:W-:Y:S05]  /*0540*/  @P0 BRA `(.L_x_4) ;  /* 0xfffffffc00c80947 */ /* 0x000fea000383ffff */
[----:B------:R-:W-:Y:S01]  /*0550*/  LOP3.LUT P0, R6, R17, 0x1f, RZ, 0xc0, !PT ;  /* 0x0000001f11067812 */ /* 0x000fe2000780c0ff */
[----:B------:R-:W-:Y:S01]  /*0560*/  IMAD R14, R4, -0x4, R1 ;  /* 0xfffffffc040e7824 */ /* 0x000fe200078e0201 */
[----:B------:R0:W-:Y:S04]  /*0570*/  STL [R1+0x18], R0 ;  /* 0x0000180001007387 */ /* 0x0001e80000100800 */
[----:B------:R-:W2:Y:S04]  /*0580*/  LDL R2, [R14+0x18] ;  /* 0x000018000e027983 */ /* 0x000ea80000100800 */
[----:B------:R-:W3:Y:S04]  /*0590*/  LDL R3, [R14+0x14] ;  /* 0x000014000e037983 */ /* 0x000ee80000100800 */
[----:B------:R-:W4:Y:S01]  /*05a0*/  @P0 LDL R7, [R14+0x10] ;  /* 0x000010000e070983 */ /* 0x000f220000100800 */
[----:B------:R-:W-:Y:S01]  /*05b0*/  @P0 IADD3 R4, -R6, 0x20, RZ ;  /* 0x0000002006040810 */ /* 0x000fe20007ffe1ff */
[----:B------:R-:W-:Y:S01]  /*05c0*/  UMOV UR6, 0x54442d19 ;  /* 0x54442d1900067882 */ /* 0x000fe20000000000 */
[----:B------:R-:W-:Y:S01]  /*05d0*/  UMOV UR7, 0x3bf921fb ;  /* 0x3bf921fb00077882 */ /* 0x000fe20000000000 */
[----:B--2---:R-:W-:-:S02]  /*05e0*/  @P0 SHF.L.U32 R5, R2, R6, RZ ;  /* 0x0000000602050219 */ /* 0x004fc400000006ff */
[----:B---3--:R-:W-:Y:S02]  /*05f0*/  @P0 SHF.L.U32 R6, R3, R6, RZ ;  /* 0x0000000603060219 */ /* 0x008fe400000006ff */
[-C--:B----4-:R-:W-:Y:S02]  /*0600*/  @P0 SHF.R.U32.HI R7, RZ, R4.reuse, R7 ;  /* 0x00000004ff070219 */ /* 0x090fe40000011607 */
[----:B------:R-:W-:-:S03]  /*0610*/  @P0 SHF.R.U32.HI R4, RZ, R4, R3 ;  /* 0x00000004ff040219 */ /* 0x000fc60000011603 */
[----:B------:R-:W-:Y:S02]  /*0620*/  @P0 IMAD.IADD R3, R6, 0x1, R7 ;  /* 0x0000000106030824 */ /* 0x000fe400078e0207 */
[----:B------:R-:W-:-:S05]  /*0630*/  @P0 IMAD.IADD R2, R5, 0x1, R4 ;  /* 0x0000000105020824 */ /* 0x000fca00078e0204 */
[C---:B0-----:R-:W-:Y:S01]  /*0640*/  SHF.L.W.U32.HI R0, R3.reuse, 0x2, R2 ;  /* 0x0000000203007819 */ /* 0x041fe20000010e02 */
[----:B------:R-:W-:-:S03]  /*0650*/  IMAD.SHL.U32 R3, R3, 0x4, RZ ;  /* 0x0000000403037824 */ /* 0x000fc600078e00ff */
[----:B------:R-:W-:-:S04]  /*0660*/  SHF.R.S32.HI R4, RZ, 0x1f, R0 ;  /* 0x0000001fff047819 */ /* 0x000fc80000011400 */
[C---:B------:R-:W-:Y:S02]  /*0670*/  LOP3.LUT R6, R4.reuse, R3, RZ, 0x3c, !PT ;  /* 0x0000000304067212 */ /* 0x040fe400078e3cff */
[----:B------:R-:W-:-:S04]  /*0680*/  LOP3.LUT R7, R4, R0, RZ, 0x3c, !PT ;  /* 0x0000000004077212 */ /* 0x000fc800078e3cff */
[----:B------:R-:W0:Y:S01]  /*0690*/  I2F.F64.S64 R4, R6 ;  /* 0x0000000600047312 */ /* 0x000e220000301c00 */
[----:B------:R-:W-:Y:S02]  /*06a0*/  ISETP.GE.AND P0, PT, R13, RZ, PT ;  /* 0x000000ff0d00720c */ /* 0x000fe40003f06270 */
[----:B------:R-:W-:Y:S01]  /*06b0*/  SHF.R.U32.HI R2, RZ, 0x1e, R2 ;  /* 0x0000001eff027819 */ /* 0x000fe20000011602 */
[----:B0-----:R-:W-:-:S03]  /*06c0*/  DMUL R4, R4, UR6 ;  /* 0x0000000604047c28 */ /* 0x001fc60008000000 */
[C---:B------:R-:W-:Y:S02]  /*06d0*/  LEA.HI R3, R0.reuse, R2, RZ, 0x1 ;  /* 0x0000000200037211 */ /* 0x040fe400078f08ff */
[----:B------:R-:W-:-:S05]  /*06e0*/  LOP3.LUT R13, R0, R13, RZ, 0x3c, !PT ;  /* 0x0000000d000d7212 */ /* 0x000fca00078e3cff */
[----:B------:R-:W0:Y:S01]  /*06f0*/  F2F.F32.F64 R4, R4 ;  /* 0x0000000400047310 */ /* 0x000e220000301000 */
[----:B------:R-:W-:Y:S01]  /*0700*/  ISETP.GE.AND P3, PT, R13, RZ, PT ;  /* 0x000000ff0d00720c */ /* 0x000fe20003f66270 */
[----:B------:R-:W-:-:S04]  /*0710*/  IMAD.MOV R0, RZ, RZ, -R3 ;  /* 0x000000ffff007224 */ /* 0x000fc800078e0a03 */
[----:B------:R-:W-:Y:S01]  /*0720*/  @!P0 IMAD.MOV.U32 R3, RZ, RZ, R0 ;  /* 0x000000ffff038224 */ /* 0x000fe200078e0000 */
[----:B0-----:R-:W-:-:S07]  /*0730*/  FSEL R6, -R4, R4, !P3 ;  /* 0x0000000404067208 */ /* 0x001fce0005800100 */
.L_x_3:
[----:B------:R-:W-:Y:S05]  /*0740*/  BSYNC B0 ;  /* 0x0000000000007941 */ /* 0x000fea0003800000 */
.L_x_2:
[----:B------:R-:W-:Y:S01]  /*0750*/  ISETP.GE.AND P3, PT, R9, 0x80, PT ;  /* 0x000000800900780c */ /* 0x000fe20003f66270 */
[----:B------:R-:W-:Y:S01]  /*0760*/  ULDC.64 UR6, c[0x0][0x210] ;  /* 0x0000840000067ab9 */ /* 0x000fe20000000a00 */
[----:B------:R-:W-:Y:S02]  /*0770*/  SHF.R.S32.HI R13, RZ, 0x1f, R11 ;  /* 0x0000001fff0d7819 */ /* 0x000fe4000001140b */
[----:B------:R-:W-:Y:S02]  /*0780*/  IADD3 R0, P0, R12, R11, RZ ;  /* 0x0000000b0c007210 */ /* 0x000fe40007f1e0ff */
[----:B------:R-:W-:Y:S02]  /*0790*/  ISETP.GT.AND P3, PT, R8, RZ, !P3 ;  /* 0x000000ff0800720c */ /* 0x000fe40005f64270 */
[----:B------:R-:W-:Y:S01]  /*07a0*/  LEA.HI.X.SX32 R5, R12, R13, 0x1, P0 ;  /* 0x0000000d0c057211 */ /* 0x000fe200000f0eff */
[----:B------:R-:W-:Y:S01]  /*07b0*/  IMAD.MOV.U32 R12, RZ, RZ, RZ ;  /* 0x000000ffff0c7224 */ /* 0x000fe200078e00ff */
[----:B------:R-:W-:-:S04]  /*07c0*/  LEA R4, P0, R0, UR6, 0x2 ;  /* 0x0000000600047c11 */ /* 0x000fc8000f8010ff */
[----:B------:R-:W-:-:S05]  /*07d0*/  LEA.HI.X R5, R0, UR7, R5, 0x2, P0 ;  /* 0x0000000700057c11 */ /* 0x000fca00080f1405 */
[----:B------:R0:W2:Y:S01]  /*07e0*/  @P3 LDG.E.EL R12, desc[UR4][R4.64+0x4] ;  /* 0x00000404040c3981 */ /* 0x0000a2000c2e1900 */
[C---:B------:R-:W-:Y:S01]  /*07f0*/  LOP3.LUT R0, R3.reuse, 0x1, RZ, 0xc0, !PT ;  /* 0x0000000103007812 */ /* 0x040fe200078ec0ff */
[----:B------:R-:W-:Y:S01]  /*0800*/  FMUL.FTZ R15, R6, R6 ;  /* 0x00000006060f7220 */ /* 0x000fe20000410000 */
[----:B------:R-:W-:Y:S01]  /*0810*/  IMAD.MOV.U32 R7, RZ, RZ, 0x3c0885e4 ;  /* 0x3c0885e4ff077424 */ /* 0x000fe200078e00ff */
[----:B------:R-:W-:Y:S01]  /*0820*/  LOP3.LUT P4, RZ, R3, 0x2, RZ, 0xc0, !PT ;  /* 0x0000000203ff7812 */ /* 0x000fe2000788c0ff */
[----:B------:R-:W-:Y:S01]  /*0830*/  BSSY B0, `(.L_x_5) ;  /* 0x0000054000007945 */ /* 0x000fe20003800000 */
[----:B------:R-:W-:Y:S01]  /*0840*/  ISETP.NE.U32.AND P0, PT, R0, 0x1, PT ;  /* 0x000000010000780c */ /* 0x000fe20003f05070 */
[----:B------:R-:W-:Y:S02]  /*0850*/  IMAD.MOV.U32 R0, RZ, RZ, -0x46b2bead ;  /* 0xb94d4153ff007424 */ /* 0x000fe400078e00ff */
[----:B0-----:R-:W-:-:S10]  /*0860*/  IMAD.MOV.U32 R4, RZ, RZ, -0x41d55558 ;  /* 0xbe2aaaa8ff047424 */ /* 0x001fd400078e00ff */
[----:B------:R-:W-:Y:S02]  /*0870*/  @!P0 IMAD.MOV.U32 R8, RZ, RZ, 0x37cbac00 ;  /* 0x37cbac00ff088424 */ /* 0x000fe400078e00ff */
[----:B------:R-:W-:Y:S02]  /*0880*/  @!P0 IMAD.MOV.U32 R7, RZ, RZ, 0x3d2aaabb ;  /* 0x3d2aaabbff078424 */ /* 0x000fe400078e00ff */
[----:B------:R-:W-:Y:S01]  /*0890*/  @!P0 FFMA.FTZ R0, R15, R8, -0.0013887860113754868507 ;  /* 0xbab607ed0f008423 */ /* 0x000fe20000010008 */
[----:B------:R-:W-:-:S03]  /*08a0*/  @!P0 IMAD.MOV.U32 R4, RZ, RZ, -0x41000001 ;  /* 0xbeffffffff048424 */ /* 0x000fc600078e00ff */
[----:B------:R-:W-:Y:S01]  /*08b0*/  FFMA.FTZ R7, R15, R0, R7 ;  /* 0x000000000f077223 */ /* 0x000fe20000010007 */
[----:B------:R-:W-:-:S03]  /*08c0*/  FSEL R0, R6, 1, P0 ;  /* 0x3f80000006007808 */ /* 0x000fc60000000000 */
[C---:B------:R-:W-:Y:S02]  /*08d0*/  FFMA.FTZ R7, R15.reuse, R7, R4 ;  /* 0x000000070f077223 */ /* 0x040fe40000010004 */
[----:B------:R-:W-:-:S04]  /*08e0*/  FFMA.FTZ R15, R15, R0, RZ ;  /* 0x000000000f0f7223 */ /* 0x000fc800000100ff */
[----:B------:R-:W-:-:S04]  /*08f0*/  FFMA.FTZ R0, R15, R7, R0 ;  /* 0x000000070f007223 */ /* 0x000fc80000010000 */
[----:B------:R-:W-:Y:S01]  /*0900*/  @P4 FFMA.FTZ R0, R0, -1, RZ ;  /* 0xbf80000000004823 */ /* 0x000fe200000100ff */
[----:B--2---:R-:W-:-:S05]  /*0910*/  SEL R12, R12, RZ, P3 ;  /* 0x000000ff0c0c7207 */ /* 0x004fca0001800000 */
[C---:B------:R-:W-:Y:S01]  /*0920*/  FMUL R2, R12.reuse, 0.63661974668502807617 ;  /* 0x3f22f9830c027820 */ /* 0x040fe20000400000 */
[----:B------:R-:W-:-:S05]  /*0930*/  FADD.FTZ R5, |R12|, -RZ ;  /* 0x800000ff0c057221 */ /* 0x000fca0000010200 */
[----:B------:R-:W0:Y:S01]  /*0940*/  F2I.FTZ.NTZ R2, R2 ;  /* 0x0000000200027305 */ /* 0x000e220000213100 */
[----:B------:R-:W-:Y:S02]  /*0950*/  FSETP.GE.AND P0, PT, R5, 105615, PT ;  /* 0x47ce47800500780b */ /* 0x000fe40003f06000 */
[----:B0-----:R-:W-:-:S05]  /*0960*/  I2FP.F32.S32 R3, R2 ;  /* 0x0000000200037245 */ /* 0x001fca0000201400 */
[----:B------:R-:W-:-:S04]  /*0970*/  FFMA.FTZ R4, R3, -1.5707962512969970703, R12 ;  /* 0xbfc90fda03047823 */ /* 0x000fc8000001000c */
[----:B------:R-:W-:-:S04]  /*0980*/  FFMA.FTZ R4, R3, -7.5497894158615963534e-08, R4 ;  /* 0xb3a2216803047823 */ /* 0x000fc80000010004 */
[----:B------:R-:W-:Y:S01]  /*0990*/  FFMA.FTZ R3, R3, -5.3903029534742383927e-15, R4 ;  /* 0xa7c234c503037823 */ /* 0x000fe20000010004 */
        /* <DEDUP_REMOVED lines=11> */
[----:B------:R-:W-:Y:S01]  /*0a50*/  LOP3.LUT R5, R5, 0x80000000, RZ, 0xfc, !PT ;  /* 0x8000000005057812 */ /* 0x000fe200078efcff */
[----:B------:R-:W-:Y:S02]  /*0a60*/  IMAD.MOV.U32 R16, RZ, RZ, RZ ;  /* 0x000000ffff107224 */ /* 0x000fe400078e00ff */
[----:B------:R-:W-:Y:S02]  /*0a70*/  VIADD R4, R3, 0xffffff80 ;  /* 0xffffff8003047836 */ /* 0x000fe40000000000 */
[----:B------:R-:W-:-:S03]  /*0a80*/  IMAD.MOV.U32 R3, RZ, RZ, R1 ;  /* 0x000000ffff037224 */ /* 0x000fc600078e0001 */
[----:B------:R-:W-:-:S07]  /*0a90*/  SHF.R.U32.HI R4, RZ, 0x5, R4 ;  /* 0x00000005ff047819 */ /* 0x000fce0000011604 */
.L_x_7:
        /* <DEDUP_REMOVED lines=29> */
[C---:B------:R-:W-:Y:S01]  /*0c70*/  SHF.L.W.U32.HI R15, R4.reuse, 0x2, R3 ;  /* 0x00000002040f7819 */ /* 0x040fe20000010e03 */
[----:B------:R-:W-:-:S03]  /*0c80*/  IMAD.SHL.U32 R4, R4, 0x4, RZ ;  /* 0x0000000404047824 */ /* 0x000fc600078e00ff */
[----:B0-----:R-:W-:-:S04]  /*0c90*/  SHF.R.S32.HI R2, RZ, 0x1f, R15 ;  /* 0x0000001fff027819 */ /* 0x001fc8000001140f */
        /* <DEDUP_REMOVED lines=9> */
[----:B------:R-:W-:Y:S01]  /*0d30*/  IMAD.MOV R3, RZ, RZ, -R2 ;  /* 0x000000ffff037224 */ /* 0x000fe200078e0a02 */
[----:B------:R-:W-:-:S03]  /*0d40*/  ISETP.GE.AND P4, PT, R12, RZ, PT ;  /* 0x000000ff0c00720c */ /* 0x000fc60003f86270 */
[----:B------:R-:W-:Y:S01]  /*0d50*/  @!P0 IMAD.MOV.U32 R2, RZ, RZ, R3 ;  /* 0x000000ffff028224 */ /* 0x000fe200078e0003 */
[----:B0-----:R-:W-:-:S09]  /*0d60*/  FSEL R3, -R4, R4, !P4 ;  /* 0x0000000404037208 */ /* 0x001fd20006000100 */
.L_x_6:
[----:B------:R-:W-:Y:S05]  /*0d70*/  BSYNC B0 ;  /* 0x0000000000007941 */ /* 0x000fea0003800000 */
.L_x_5:
[----:B------:R-:W-:Y:S01]  /*0d80*/  VIADD R15, R9, 0xffffff80 ;  /* 0xffffff80090f7836 */ /* 0x000fe20000000000 */
[----:B------:R-:W0:Y:S01]  /*0d90*/  LDC.64 R4, c[0x0][0x218] ;  /* 0x00008600ff047b82 */ /* 0x000e220000000a00 */
[----:B------:R-:W-:-:S03]  /*0da0*/  IMAD.MOV.U32 R17, RZ, RZ, RZ ;  /* 0x000000ffff117224 */ /* 0x000fc600078e00ff */
[----:B------:R-:W-:-:S04]  /*0db0*/  LEA.HI R6, R15, R15, RZ, 0x1 ;  /* 0x0000000f0f067211 */ /* 0x000fc800078f08ff */
[--C-:B------:R-:W-:Y:S02]  /*0dc0*/  SHF.R.S32.HI R7, RZ, 0x1, R6.reuse ;  /* 0x00000001ff077819 */ /* 0x100fe40000011406 */
[----:B------:R-:W-:Y:S02]  /*0dd0*/  SHF.R.S32.HI R8, RZ, 0x1f, R6 ;  /* 0x0000001fff087819 */ /* 0x000fe40000011406 */
[----:B------:R-:W-:Y:S02]  /*0de0*/  LOP3.LUT R6, R6, 0xfffffffe, RZ, 0xc0, !PT ;  /* 0xfffffffe06067812 */ /* 0x000fe400078ec0ff */
[----:B------:R-:W-:-:S03]  /*0df0*/  LEA.HI R8, R8, R7, RZ, 0x6 ;  /* 0x0000000708087211 */ /* 0x000fc600078f30ff */
[----:B------:R-:W-:Y:S01]  /*0e00*/  IMAD.IADD R15, R15, 0x1, -R6 ;  /* 0x000000010f0f7824 */ /* 0x000fe200078e0a06 */
[----:B------:R-:W-:-:S04]  /*0e10*/  LOP3.LUT R8, R8, 0x7fffffc0, RZ, 0xc0, !PT ;  /* 0x7fffffc008087812 */ /* 0x000fc800078ec0ff */
[----:B------:R-:W-:Y:S01]  /*0e20*/  ISETP.GE.AND P4, PT, R15, 0x1, PT ;  /* 0x000000010f00780c */ /* 0x000fe20003f86270 */
[----:B------:R-:W-:-:S03]  /*0e30*/  IMAD.IADD R8, R7, 0x1, -R8 ;  /* 0x0000000107087824 */ /* 0x000fc600078e0a08 */
[----:B------:R-:W-:Y:S01]  /*0e40*/  ISETP.GT.AND P5, PT, R9, 0x7f, !P4 ;  /* 0x0000007f0900780c */ /* 0x000fe200067a4270 */
[----:B------:R-:W-:-:S04]  /*0e50*/  IMAD.SHL.U32 R16, R8, 0x2, RZ ;  /* 0x0000000208107824 */ /* 0x000fc800078e00ff */
[----:B------:R-:W-:-:S04]  /*0e60*/  IMAD.IADD R7, R11, 0x1, R16 ;  /* 0x000000010b077824 */ /* 0x000fc800078e0210 */
[----:B0-----:R-:W-:-:S05]  /*0e70*/  IMAD.WIDE R6, R7, 0x4, R4 ;  /* 0x0000000407067825 */ /* 0x001fca00078e0204 */
[----:B------:R0:W2:Y:S01]  /*0e80*/  @P5 LDG.E.EL R17, desc[UR4][R6.64] ;  /* 0x0000000406115981 */ /* 0x0000a2000c2e1900 */
[----:B------:R-:W-:Y:S01]  /*0e90*/  LOP3.LUT R4, R2, 0x1, RZ, 0xc0, !PT ;  /* 0x0000000102047812 */ /* 0x000fe200078ec0ff */
[----:B------:R-:W-:Y:S01]  /*0ea0*/  FMUL.FTZ R19, R3, R3 ;  /* 0x0000000303137220 */ /* 0x000fe20000410000 */
[----:B------:R-:W-:Y:S01]  /*0eb0*/  IMAD.MOV.U32 R5, RZ, RZ, -0x46b2bead ;  /* 0xb94d4153ff057424 */ /* 0x000fe200078e00ff */
[----:B------:R-:W-:Y:S01]  /*0ec0*/  BSSY B0, `(.L_x_8) ;  /* 0x0000056000007945 */ /* 0x000fe20003800000 */
[----:B------:R-:W-:Y:S01]  /*0ed0*/  ISETP.NE.U32.AND P0, PT, R4, 0x1, PT ;  /* 0x000000010400780c */ /* 0x000fe20003f05070 */
[----:B------:R-:W-:Y:S01]  /*0ee0*/  IMAD.MOV.U32 R8, RZ, RZ, 0x3c0885e4 ;  /* 0x3c0885e4ff087424 */ /* 0x000fe200078e00ff */
[----:B------:R-:W-:Y:S01]  /*0ef0*/  ISETP.GT.AND P6, PT, R9, 0x7f, PT ;  /* 0x0000007f0900780c */ /* 0x000fe20003fc4270 */
[----:B------:R-:W-:Y:S01]  /*0f00*/  VIADD R12, R2, 0x1 ;  /* 0x00000001020c7836 */ /* 0x000fe20000000000 */
[----:B------:R-:W-:Y:S01]  /*0f10*/  FSEL R2, R3, 1, !P0 ;  /* 0x3f80000003027808 */ /* 0x000fe20004000000 */
[----:B0-----:R-:W-:-:S08]  /*0f20*/  IMAD.MOV.U32 R6, RZ, RZ, -0x41d55558 ;  /* 0xbe2aaaa8ff067424 */ /* 0x001fd000078e00ff */
[----:B------:R-:W-:Y:S02]  /*0f30*/  @P0 IMAD.MOV.U32 R14, RZ, RZ, 0x37cbac00 ;  /* 0x37cbac00ff0e0424 */ /* 0x000fe400078e00ff */
[----:B------:R-:W-:Y:S02]  /*0f40*/  @P0 IMAD.MOV.U32 R8, RZ, RZ, 0x3d2aaabb ;  /* 0x3d2aaabbff080424 */ /* 0x000fe400078e00ff */
[C---:B------:R-:W-:Y:S01]  /*0f50*/  @P0 FFMA.FTZ R5, R19.reuse, R14, -0.0013887860113754868507 ;  /* 0xbab607ed13050423 */ /* 0x040fe2000001000e */
[----:B------:R-:W-:Y:S01]  /*0f60*/  @P0 IMAD.MOV.U32 R6, RZ, RZ, -0x41000001 ;  /* 0xbeffffffff060424 */ /* 0x000fe200078e00ff */
[----:B------:R-:W-:Y:S02]  /*0f70*/  LOP3.LUT P0, RZ, R12, 0x2, RZ, 0xc0, !PT ;  /* 0x000000020cff7812 */ /* 0x000fe4000780c0ff */
[----:B------:R-:W-:-:S04]  /*0f80*/  FFMA.FTZ R5, R19, R5, R8 ;  /* 0x0000000513057223 */ /* 0x000fc80000010008 */
[C---:B------:R-:W-:Y:S01]  /*0f90*/  FFMA.FTZ R5, R19.reuse, R5, R6 ;  /* 0x0000000513057223 */ /* 0x040fe20000010006 */
        /* <DEDUP_REMOVED lines=28> */
.L_x_10:
[----:B------:R-:W-:-:S04]  /*1160*/  IADD3 R18, P0, R8, UR6, RZ ;  /* 0x0000000608127c10 */ /* 0x000fc8000ff1e0ff */
[----:B------:R-:W-:Y:S02]  /*1170*/  IADD3.X R19, R12, UR7, RZ, P0, !PT ;  /* 0x000000070c137c10 */ /* 0x000fe400087fe4ff */
[----:B------:R-:W-:-:S04]  /*1180*/  IADD3 R8, P0, R8, 0x4, RZ ;  /* 0x0000000408087810 */ /* 0x000fc80007f1e0ff */
[----:B------:R-:W2:Y:S01]  /*1190*/  LDG.E.CONSTANT R19, desc[UR4][R18.64] ;  /* 0x0000000412137981 */ /* 0x000ea2000c1e9900 */
[----:B------:R-:W-:Y:S01]  /*11a0*/  IMAD.X R12, RZ, RZ, R12, P0 ;  /* 0x000000ffff0c7224 */ /* 0x000fe200000e060c */
[----:B------:R-:W-:-:S04]  /*11b0*/  ISETP.NE.U32.AND P0, PT, R8, 0x18, PT ;  /* 0x000000180800780c */ /* 0x000fc80003f05070 */
[----:B------:R-:W-:Y:S01]  /*11c0*/  ISETP.NE.AND.EX P0, PT, R12, RZ, PT, P0 ;  /* 0x000000ff0c00720c */ /* 0x000fe20003f05300 */
[----:B------:R-:W-:Y:S02]  /*11d0*/  IMAD.MOV.U32 R5, RZ, RZ, RZ ;  /* 0x000000ffff057224 */ /* 0x000fe400078e00ff */
[----:B--2---:R-:W-:-:S04]  /*11e0*/  IMAD.WIDE.U32 R20, R7, R19, R4 ;  /* 0x0000001307147225 */ /* 0x004fc800078e0004 */
[----:B------:R-:W-:Y:S01]  /*11f0*/  IMAD.MOV.U32 R4, RZ, RZ, R21 ;  /* 0x000000ffff047224 */ /* 0x000fe200078e0015 */
[----:B------:R0:W-:Y:S02]  /*1200*/  STL [R3], R20 ;  /* 0x0000001403007387 */ /* 0x0001e40000100800 */
[----:B0-----:R-:W-:-:S03]  /*1210*/  VIADD R3, R3, 0x4 ;  /* 0x0000000403037836 */ /* 0x001fc60000000000 */
        /* <DEDUP_REMOVED lines=11> */
[-C--:B----4-:R-:W-:Y:S02]  /*12d0*/  @P0 SHF.R.U32.HI R12, RZ, R5.reuse, R8 ;  /* 0x00000005ff0c0219 */ /* 0x090fe40000011608 */
[----:B---3--:R-:W-:Y:S02]  /*12e0*/  @P0 SHF.R.U32.HI R8, RZ, R5, R6 ;  /* 0x00000005ff080219 */ /* 0x008fe40000011606 */
[----:B------:R-:W-:-:S03]  /*12f0*/  @P0 SHF.L.U32 R5, R6, R14, RZ ;  /* 0x0000000e06050219 */ /* 0x000fc600000006ff */
[----:B------:R-:W-:Y:S02]  /*1300*/  @P0 IMAD.IADD R3, R7, 0x1, R8 ;  /* 0x0000000107030824 */ /* 0x000fe400078e0208 */
[----:B------:R-:W-:Y:S01]  /*1310*/  @P0 IMAD.IADD R6, R5, 0x1, R12 ;  /* 0x0000000105060824 */ /* 0x000fe200078e020c */
[----:B------:R-:W-:Y:S02]  /*1320*/  ISETP.GE.AND P0, PT, R17, RZ, PT ;  /* 0x000000ff1100720c */ /* 0x000fe40003f06270 */
[--C-:B0-----:R-:W-:Y:S02]  /*1330*/  SHF.R.U32.HI R4, RZ, 0x1e, R3.reuse ;  /* 0x0000001eff047819 */ /* 0x101fe40000011603 */
[----:B------:R-:W-:-:S04]  /*1340*/  SHF.L.W.U32.HI R3, R6, 0x2, R3 ;  /* 0x0000000206037819 */ /* 0x000fc80000010e03 */
[----:B------:R-:W-:Y:S01]  /*1350*/  LEA.HI R4, R3, R4, RZ, 0x1 ;  /* 0x0000000403047211 */ /* 0x000fe200078f08ff */
[----:B------:R-:W-:-:S04]  /*1360*/  IMAD.SHL.U32 R6, R6, 0x4, RZ ;  /* 0x0000000406067824 */ /* 0x000fc800078e00ff */
[----:B------:R-:W-:-:S04]  /*1370*/  IMAD.MOV R5, RZ, RZ, -R4 ;  /* 0x000000ffff057224 */ /* 0x000fc800078e0a04 */
[----:B------:R-:W-:Y:S01]  /*1380*/  @!P0 IMAD.MOV.U32 R4, RZ, RZ, R5 ;  /* 0x000000ffff048224 */ /* 0x000fe200078e0005 */
[----:B------:R-:W-:-:S04]  /*1390*/  SHF.R.S32.HI R5, RZ, 0x1f, R3 ;  /* 0x0000001fff057819 */ /* 0x000fc80000011403 */
[C---:B------:R-:W-:Y:S02]  /*13a0*/  LOP3.LUT R18, R5.reuse, R6, RZ, 0x3c, !PT ;  /* 0x0000000605127212 */ /* 0x040fe400078e3cff */
[----:B------:R-:W-:-:S04]  /*13b0*/  LOP3.LUT R19, R5, R3, RZ, 0x3c, !PT ;  /* 0x0000000305137212 */ /* 0x000fc800078e3cff */
[----:B------:R-:W0:Y:S02]  /*13c0*/  I2F.F64.S64 R6, R18 ;  /* 0x0000001200067312 */ /* 0x000e240000301c00 */
[----:B0-----:R-:W-:Y:S01]  /*13d0*/  DMUL R6, R6, UR6 ;  /* 0x0000000606067c28 */ /* 0x001fe20008000000 */
[----:B------:R-:W-:-:S09]  /*13e0*/  LOP3.LUT R3, R3, R17, RZ, 0x3c, !PT ;  /* 0x0000001103037212 */ /* 0x000fd200078e3cff */
[----:B------:R-:W0:Y:S01]  /*13f0*/  F2F.F32.F64 R6, R6 ;  /* 0x0000000600067310 */ /* 0x000e220000301000 */
[----:B------:R-:W-:-:S04]  /*1400*/  ISETP.GE.AND P0, PT, R3, RZ, PT ;  /* 0x000000ff0300720c */ /* 0x000fc80003f06270 */
[----:B0-----:R-:W-:-:S09]  /*1410*/  FSEL R3, -R6, R6, !P0 ;  /* 0x0000000606037208 */ /* 0x001fd20004000100 */
.L_x_9:
[----:B------:R-:W-:Y:S05]  /*1420*/  BSYNC B0 ;  /* 0x0000000000007941 */ /* 0x000fea0003800000 */
.L_x_8:
[----:B------:R-:W-:Y:S01]  /*1430*/  IADD3 R11, P0, R11, R16, RZ ;  /* 0x000000100b0b7210 */ /* 0x000fe20007f1e0ff */
[----:B------:R-:W-:Y:S01]  /*1440*/  ULDC.64 UR6, c[0x0][0x218] ;  /* 0x0000860000067ab9 */ /* 0x000fe20000000a00 */
[----:B------:R-:W-:Y:S01]  /*1450*/  ISETP.GT.AND P6, PT, R15, RZ, P6 ;  /* 0x000000ff0f00720c */ /* 0x000fe200037c4270 */
[----:B------:R-:W-:Y:S01]  /*1460*/  FMUL.FTZ R12, R3, R3 ;  /* 0x00000003030c7220 */ /* 0x000fe20000410000 */
[----:B------:R-:W-:Y:S01]  /*1470*/  LEA.HI.X.SX32 R16, R16, R13, 0x1, P0 ;  /* 0x0000000d10107211 */ /* 0x000fe200000f0eff */
[----:B------:R-:W-:Y:S01]  /*1480*/  IMAD.MOV.U32 R5, RZ, RZ, -0x46b2bead ;  /* 0xb94d4153ff057424 */ /* 0x000fe200078e00ff */
[----:B------:R-:W-:Y:S01]  /*1490*/  LEA R6, P0, R11, UR6, 0x2 ;  /* 0x000000060b067c11 */ /* 0x000fe2000f8010ff */
[----:B------:R-:W-:-:S03]  /*14a0*/  IMAD.MOV.U32 R8, RZ, RZ, 0x3c0885e4 ;  /* 0x3c0885e4ff087424 */ /* 0x000fc600078e00ff */
[----:B------:R-:W-:Y:S02]  /*14b0*/  LEA.HI.X R7, R11, UR7, R16, 0x2, P0 ;  /* 0x000000070b077c11 */ /* 0x000fe400080f1410 */
[----:B------:R-:W-:-:S04]  /*14c0*/  LOP3.LUT R11, R4, 0x1, RZ, 0xc0, !PT ;  /* 0x00000001040b7812 */ /* 0x000fc800078ec0ff */
[----:B------:R-:W-:Y:S01]  /*14d0*/  ISETP.NE.U32.AND P0, PT, R11, 0x1, PT ;  /* 0x000000010b00780c */ /* 0x000fe20003f05070 */
[----:B------:R-:W-:-:S03]  /*14e0*/  IMAD.MOV.U32 R11, RZ, RZ, -0x41d55558 ;  /* 0xbe2aaaa8ff0b7424 */ /* 0x000fc600078e00ff */
[----:B------:R-:W-:-:S05]  /*14f0*/  FSEL R3, R3, 1, P0 ;  /* 0x3f80000003037808 */ /* 0x000fca0000000000 */
[----:B------:R-:W-:-:S04]  /*1500*/  FFMA.FTZ R14, R12, R3, RZ ;  /* 0x000000030c0e7223 */ /* 0x000fc800000100ff */
[----:B------:R-:W-:Y:S02]  /*1510*/  @!P0 IMAD.MOV.U32 R13, RZ, RZ, 0x37cbac00 ;  /* 0x37cbac00ff0d8424 */ /* 0x000fe400078e00ff */
[----:B------:R-:W-:Y:S02]  /*1520*/  @!P0 IMAD.MOV.U32 R8, RZ, RZ, 0x3d2aaabb ;  /* 0x3d2aaabbff088424 */ /* 0x000fe400078e00ff */
[----:B------:R-:W-:Y:S01]  /*1530*/  @!P0 FFMA.FTZ R5, R12, R13, -0.0013887860113754868507 ;  /* 0xbab607ed0c058423 */ /* 0x000fe2000001000d */
[----:B------:R-:W-:Y:S02]  /*1540*/  IMAD.MOV.U32 R13, RZ, RZ, RZ ;  /* 0x000000ffff0d7224 */ /* 0x000fe400078e00ff */
[----:B------:R-:W-:Y:S01]  /*1550*/  @!P0 IMAD.MOV.U32 R11, RZ, RZ, -0x41000001 ;  /* 0xbeffffffff0b8424 */ /* 0x000fe200078e00ff */
[----:B------:R-:W-:Y:S01]  /*1560*/  LOP3.LUT P0, RZ, R4, 0x2, RZ, 0xc0, !PT ;  /* 0x0000000204ff7812 */ /* 0x000fe2000780c0ff */
[C---:B------:R-:W-:Y:S02]  /*1570*/  FFMA.FTZ R8, R12.reuse, R5, R8 ;  /* 0x000000050c087223 */ /* 0x040fe40000010008 */
[----:B------:R-:W2:Y:S02]  /*1580*/  @P6 LDG.E.EL R13, desc[UR4][R6.64+0x4] ;  /* 0x00000404060d6981 */ /* 0x000ea4000c2e1900 */
[----:B------:R-:W-:-:S04]  /*1590*/  FFMA.FTZ R8, R12, R8, R11 ;  /* 0x000000080c087223 */ /* 0x000fc8000001000b */
[----:B------:R-:W-:-:S04]  /*15a0*/  FFMA.FTZ R3, R14, R8, R3 ;  /* 0x000000080e037223 */ /* 0x000fc80000010003 */
[----:B------:R-:W-:Y:S01]  /*15b0*/  @P0 FFMA.FTZ R3, R3, -1, RZ ;  /* 0xbf80000003030823 */ /* 0x000fe200000100ff */
[----:B------:R-:W-:Y:S01]  /*15c0*/  BSSY B0, `(.L_x_11) ;  /* 0x0000047000007945 */ /* 0x000fe20003800000 */
[----:B--2---:R-:W-:-:S05]  /*15d0*/  SEL R13, R13, RZ, P6 ;  /* 0x000000ff0d0d7207 */ /* 0x004fca0003000000 */
[----:B------:R-:W-:-:S06]  /*15e0*/  FMUL R4, R13, 0.63661974668502807617 ;  /* 0x3f22f9830d047820 */ /* 0x000fcc0000400000 */
[----:B------:R-:W0:Y:S01]  /*15f0*/  F2I.FTZ.NTZ R4, R4 ;  /* 0x0000000400047305 */ /* 0x000e220000213100 */
[----:B------:R-:W-:-:S05]  /*1600*/  FADD.FTZ R11, |R13|, -RZ ;  /* 0x800000ff0d0b7221 */ /* 0x000fca0000010200 */
        /* <DEDUP_REMOVED lines=21> */
.L_x_13:
[----:B------:R-:W-:-:S04]  /*1760*/  IADD3 R16, P0, R8, UR6, RZ ;  /* 0x0000000608107c10 */ /* 0x000fc8000ff1e0ff */
[----:B------:R-:W-:Y:S02]  /*1770*/  IADD3.X R17, R12, UR7, RZ, P0, !PT ;  /* 0x000000070c117c10 */ /* 0x000fe400087fe4ff */
[----:B------:R-:W-:-:S04]  /*1780*/  IADD3 R8, P0, R8, 0x4, RZ ;  /* 0x0000000408087810 */ /* 0x000fc80007f1e0ff */
[----:B------:R-:W2:Y:S01]  /*1790*/  LDG.E.CONSTANT R17, desc[UR4][R16.64] ;  /* 0x0000000410117981 */ /* 0x000ea2000c1e9900 */
[----:B------:R-:W-:Y:S01]  /*17a0*/  IMAD.X R12, RZ, RZ, R12, P0 ;  /* 0x000000ffff0c7224 */ /* 0x000fe200000e060c */
[----:B------:R-:W-:-:S04]  /*17b0*/  ISETP.NE.U32.AND P0, PT, R8, 0x18, PT ;  /* 0x000000180800780c */ /* 0x000fc80003f05070 */
[----:B------:R-:W-:Y:S01]  /*17c0*/  ISETP.NE.AND.EX P0, PT, R12, RZ, PT, P0 ;  /* 0x000000ff0c00720c */ /* 0x000fe20003f05300 */
[----:B------:R-:W-:Y:S02]  /*17d0*/  IMAD.MOV.U32 R14, RZ, RZ, R4 ;  /* 0x000000ffff0e7224 */ /* 0x000fe400078e0004 */
[----:B------:R-:W-:Y:S02]  /*17e0*/  IMAD.MOV.U32 R15, RZ, RZ, RZ ;  /* 0x000000ffff0f7224 */ /* 0x000fe400078e00ff */
[----:B--2---:R-:W-:-:S04]  /*17f0*/  IMAD.WIDE.U32 R14, R7, R17, R14 ;  /* 0x00000011070e7225 */ /* 0x004fc800078e000e */
[----:B------:R-:W-:Y:S01]  /*1800*/  IMAD.MOV.U32 R4, RZ, RZ, R15 ;  /* 0x000000ffff047224 */ /* 0x000fe200078e000f */
[----:B------:R0:W-:Y:S02]  /*1810*/  STL [R5], R14 ;  /* 0x0000000e05007387 */ /* 0x0001e40000100800 */
[----:B0-----:R-:W-:Y:S01]  /*1820*/  VIADD R5, R5, 0x4 ;  /* 0x0000000405057836 */ /* 0x001fe20000000000 */
[----:B------:R-:W-:Y:S06]  /*1830*/  @P0 BRA `(.L_x_13) ;  /* 0xfffffffc00c80947 */ /* 0x000fec000383ffff */
        /* <DEDUP_REMOVED lines=14> */
[----:B------:R-:W-:Y:S01]  /*1920*/  @P0 IMAD.IADD R5, R8, 0x1, R7 ;  /* 0x0000000108050824 */ /* 0x000fe200078e0207 */
[----:B------:R-:W-:-:S04]  /*1930*/  ISETP.GE.AND P0, PT, R13, RZ, PT ;  /* 0x000000ff0d00720c */ /* 0x000fc80003f06270 */
        /* <DEDUP_REMOVED lines=15> */
.L_x_12:
[----:B------:R-:W-:Y:S05]  /*1a30*/  BSYNC B0 ;  /* 0x0000000000007941 */ /* 0x000fea0003800000 */
.L_x_11:
[----:B------:R-:W-:Y:S01]  /*1a40*/  LOP3.LUT R5, R4, 0x1, RZ, 0xc0, !PT ;  /* 0x0000000104057812 */ /* 0x000fe200078ec0ff */
[----:B------:R-:W-:Y:S01]  /*1a50*/  FMUL.FTZ R14, R8, R8 ;  /* 0x00000008080e7220 */ /* 0x000fe20000410000 */
[----:B------:R-:W-:Y:S01]  /*1a60*/  VIADD R13, R4, 0x1 ;  /* 0x00000001040d7836 */ /* 0x000fe20000000000 */
[----:B------:R-:W-:Y:S01]  /*1a70*/  FSEL R12, R0, RZ, P2 ;  /* 0x000000ff000c7208 */ /* 0x000fe20001000000 */
[----:B------:R-:W-:Y:S01]  /*1a80*/  IMAD.MOV.U32 R6, RZ, RZ, -0x46b2bead ;  /* 0xb94d4153ff067424 */ /* 0x000fe200078e00ff */
[----:B------:R-:W-:Y:S01]  /*1a90*/  ISETP.NE.U32.AND P0, PT, R5, 0x1, PT ;  /* 0x000000010500780c */ /* 0x000fe20003f05070 */
[----:B------:R-:W-:Y:S01]  /*1aa0*/  IMAD.MOV.U32 R7, RZ, RZ, 0x3c0885e4 ;  /* 0x3c0885e4ff077424 */ /* 0x000fe200078e00ff */
[----:B------:R-:W-:Y:S01]  /*1ab0*/  FSEL R3, R3, RZ, P5 ;  /* 0x000000ff03037208 */ /* 0x000fe20002800000 */
[----:B------:R-:W-:Y:S01]  /*1ac0*/  IMAD.MOV.U32 R11, RZ, RZ, -0x41d55558 ;  /* 0xbe2aaaa8ff0b7424 */ /* 0x000fe200078e00ff */
[----:B------:R-:W-:Y:S02]  /*1ad0*/  FSEL R0, R8, 1, !P0 ;  /* 0x3f80000008007808 */ /* 0x000fe40004000000 */
[----:B------:R-:W-:-:S02]  /*1ae0*/  ISETP.GE.AND P2, PT, R9, 0x80, PT ;  /* 0x000000800900780c */ /* 0x000fc40003f46270 */
[----:B------:R-:W-:-:S05]  /*1af0*/  @P1 FSEL R12, R2, RZ, P3 ;  /* 0x000000ff020c1208 */ /* 0x000fca0001800000 */
[----:B------:R-:W-:Y:S02]  /*1b00*/  @P0 IMAD.MOV.U32 R5, RZ, RZ, 0x37cbac00 ;  /* 0x37cbac00ff050424 */ /* 0x000fe400078e00ff */
[----:B------:R-:W-:Y:S02]  /*1b10*/  @P0 IMAD.MOV.U32 R7, RZ, RZ, 0x3d2aaabb ;  /* 0x3d2aaabbff070424 */ /* 0x000fe400078e00ff */
[C---:B------:R-:W-:Y:S01]  /*1b20*/  @P0 FFMA.FTZ R6, R14.reuse, R5, -0.0013887860113754868507 ;  /* 0xbab607ed0e060423 */ /* 0x040fe20000010005 */
[----:B------:R-:W-:Y:S01]  /*1b30*/  @P0 IMAD.MOV.U32 R11, RZ, RZ, -0x41000001 ;  /* 0xbeffffffff0b0424 */ /* 0x000fe200078e00ff */
[----:B------:R-:W0:Y:S01]  /*1b40*/  LDC.64 R4, c[0x0][0x220] ;  /* 0x00008800ff047b82 */ /* 0x000e220000000a00 */
[----:B------:R-:W-:Y:S01]  /*1b50*/  LOP3.LUT P0, RZ, R13, 0x2, RZ, 0xc0, !PT ;  /* 0x000000020dff7812 */ /* 0x000fe2000780c0ff */
[C---:B------:R-:W-:Y:S01]  /*1b60*/  FFMA.FTZ R6, R14.reuse, R6, R7 ;  /* 0x000000060e067223 */ /* 0x040fe20000010007 */
[----:B------:R-:W-:-:S03]  /*1b70*/  FFMA.FTZ R7, R14, R0, RZ ;  /* 0x000000000e077223 */ /* 0x000fc600000100ff */
[----:B------:R-:W-:-:S04]  /*1b80*/  FFMA.FTZ R11, R14, R6, R11 ;  /* 0x000000060e0b7223 */ /* 0x000fc8000001000b */
[----:B------:R-:W-:-:S04]  /*1b90*/  FFMA.FTZ R0, R7, R11, R0 ;  /* 0x0000000b07007223 */ /* 0x000fc80000010000 */
[----:B------:R-:W-:-:S05]  /*1ba0*/  @P0 FFMA.FTZ R0, R0, -1, RZ ;  /* 0xbf80000000000823 */ /* 0x000fca00000100ff */
[----:B------:R-:W-:-:S04]  /*1bb0*/  @P4 FSEL R3, R0, RZ, P6 ;  /* 0x000000ff00034208 */ /* 0x000fc80003000000 */
[----:B------:R-:W-:Y:S01]  /*1bc0*/  FSEL R3, R12, R3, !P2 ;  /* 0x000000030c037208 */ /* 0x000fe20005000000 */
[----:B0-----:R-:W-:-:S05]  /*1bd0*/  IMAD.WIDE R4, R10, 0x4, R4 ;  /* 0x000000040a047825 */ /* 0x001fca00078e0204 */
[----:B------:R-:W-:Y:S01]  /*1be0*/  STG.E desc[UR4][R4.64], R3 ;  /* 0x0000000304007986 */ /* 0x000fe2000c101904 */
[----:B------:R-:W-:Y:S05]  /*1bf0*/  EXIT ;  /* 0x000000000000794d */ /* 0x000fea0003800000 */
.L_x_14:
[----:B------:R-:W-:-:S00]  /*1c00*/  BRA `(.L_x_14) ;  /* 0xfffffffc00fc7947 */ /* 0x000fc0000383ffff */
[----:B------:R-:W-:-:S00]  /*1c10*/  NOP ;  /* 0x0000000000007918 */ /* 0x000fc00000000000 */
        /* <DEDUP_REMOVED lines=14> */
.L_x_15:


//--------------------- .nv.global.init           --------------------------
	.section	.nv.global.init,"aw",@progbits
	.align	4
.nv.global.init:
	.type		__cudart_i2opi_f,@object
	.size		__cudart_i2opi_f,(_$_str - __cudart_i2opi_f)
__cudart_i2opi_f:
        /*0000*/ 	.byte	0x41, 0x90, 0x43, 0x3c, 0x99, 0x95, 0x62, 0xdb, 0xc0, 0xdd, 0x34, 0xf5, 0xd1, 0x57, 0x27, 0xfc
        /*0010*/ 	.byte	0x29, 0x15, 0x44, 0x4e, 0x6e, 0x83, 0xf9, 0xa2
	.type		_$_str,@object
	.size		_$_str,(.L_0 - _$_str)
_$_str:
        /*0018*/ 	.byte	0x5f, 0x5f, 0x43, 0x55, 0x44, 0x41, 0x5f, 0x46, 0x54, 0x5a, 0x00
.L_0:


//--------------------- .nv.constant0.triton_poi_fused_cat_2 --------------------------
	.section	.nv.constant0.triton_poi_fused_cat_2,"a",@progbits
	.sectionflags	@""
	.align	4
.nv.constant0.triton_poi_fused_cat_2:
	.zero		556
